	.headerflags	@"EF_CUDA_TEXMODE_UNIFIED EF_CUDA_64BIT_ADDRESS EF_CUDA_ACCELERATORS EF_CUDA_SM90 EF_CUDA_VIRTUAL_SM(EF_CUDA_SM90)"
	.elftype	@"ET_EXEC"


//--------------------- .nv.info                  --------------------------
	.section	.nv.info,"",@"SHT_CUDA_INFO"
	.align	4


	//----- nvinfo : EIATTR_REGCOUNT
	.align		4
        /*0000*/ 	.byte	0x04, 0x2f
        /*0002*/ 	.short	(.L_1 - .L_0)
	.align		4
.L_0:
        /*0004*/ 	.word	index@(triton_poi_fused__unsafe_index_add_mul_sub_24)
        /*0008*/ 	.word	0x00000038


	//----- nvinfo : EIATTR_MIN_STACK_SIZE
	.align		4
.L_1:
        /*000c*/ 	.byte	0x04, 0x12
        /*000e*/ 	.short	(.L_3 - .L_2)
	.align		4
.L_2:
        /*0010*/ 	.word	index@(triton_poi_fused__unsafe_index_add_mul_sub_24)
        /*0014*/ 	.word	0x00000000


	//----- nvinfo : EIATTR_FRAME_SIZE
	.align		4
.L_3:
        /*0018*/ 	.byte	0x04, 0x11
        /*001a*/ 	.short	(.L_5 - .L_4)
	.align		4
.L_4:
        /*001c*/ 	.word	index@(triton_poi_fused__unsafe_index_add_mul_sub_24)
        /*0020*/ 	.word	0x00000000


	//----- nvinfo : EIATTR_MIN_STACK_SIZE
	.align		4
.L_5:
        /*0024*/ 	.byte	0x04, 0x12
        /*0026*/ 	.short	(.L_7 - .L_6)
	.align		4
.L_6:
        /*0028*/ 	.word	index@(triton_poi_fused__unsafe_index_add_mul_sub_24)
        /*002c*/ 	.word	0x00000000
.L_7:


//--------------------- .nv.info.triton_poi_fused__unsafe_index_add_mul_sub_24 --------------------------
	.section	.nv.info.triton_poi_fused__unsafe_index_add_mul_sub_24,"",@"SHT_CUDA_INFO"
	.sectionflags	@""
	.align	4


	//----- nvinfo : EIATTR_CUDA_API_VERSION
	.align		4
        /*0000*/ 	.byte	0x04, 0x37
        /*0002*/ 	.short	(.L_9 - .L_8)
.L_8:
        /*0004*/ 	.word	0x0000007c


	//----- nvinfo : EIATTR_KPARAM_INFO
	.align		4
.L_9:
        /*0008*/ 	.byte	0x04, 0x17
        /*000a*/ 	.short	(.L_11 - .L_10)
.L_10:
        /*000c*/ 	.word	0x00000000
        /*0010*/ 	.short	0x0008
        /*0012*/ 	.short	0x0040
        /*0014*/ 	.byte	0x00, 0xf0, 0x11, 0x00


	//----- nvinfo : EIATTR_KPARAM_INFO
	.align		4
.L_11:
        /*0018*/ 	.byte	0x04, 0x17
        /*001a*/ 	.short	(.L_13 - .L_12)
.L_12:
        /*001c*/ 	.word	0x00000000
        /*0020*/ 	.short	0x0007
        /*0022*/ 	.short	0x0038
        /*0024*/ 	.byte	0x00, 0xf4, 0x21, 0x00


	//----- nvinfo : EIATTR_KPARAM_INFO
	.align		4
.L_13:
        /*0028*/ 	.byte	0x04, 0x17
        /*002a*/ 	.short	(.L_15 - .L_14)
.L_14:
        /*002c*/ 	.word	0x00000000
        /*0030*/ 	.short	0x0006
        /*0032*/ 	.short	0x0030
        /*0034*/ 	.byte	0x00, 0xf4, 0x21, 0x00


	//----- nvinfo : EIATTR_KPARAM_INFO
	.align		4
.L_15:
        /*0038*/ 	.byte	0x04, 0x17
        /*003a*/ 	.short	(.L_17 - .L_16)
.L_16:
        /*003c*/ 	.word	0x00000000
        /*0040*/ 	.short	0x0005
        /*0042*/ 	.short	0x0028
        /*0044*/ 	.byte	0x00, 0xf4, 0x21, 0x00


	//----- nvinfo : EIATTR_KPARAM_INFO
	.align		4
.L_17:
        /*0048*/ 	.byte	0x04, 0x17
        /*004a*/ 	.short	(.L_19 - .L_18)
.L_18:
        /*004c*/ 	.word	0x00000000
        /*0050*/ 	.short	0x0004
        /*0052*/ 	.short	0x0020
        /*0054*/ 	.byte	0x00, 0xf4, 0x21, 0x00


	//----- nvinfo : EIATTR_KPARAM_INFO
	.align		4
.L_19:
        /*0058*/ 	.byte	0x04, 0x17
        /*005a*/ 	.short	(.L_21 - .L_20)
.L_20:
        /*005c*/ 	.word	0x00000000
        /*0060*/ 	.short	0x0003
        /*0062*/ 	.short	0x0018
        /*0064*/ 	.byte	0x00, 0xf4, 0x21, 0x00


	//----- nvinfo : EIATTR_KPARAM_INFO
	.align		4
.L_21:
        /*0068*/ 	.byte	0x04, 0x17
        /*006a*/ 	.short	(.L_23 - .L_22)
.L_22:
        /*006c*/ 	.word	0x00000000
        /*0070*/ 	.short	0x0002
        /*0072*/ 	.short	0x0010
        /*0074*/ 	.byte	0x00, 0xf4, 0x21, 0x00


	//----- nvinfo : EIATTR_KPARAM_INFO
	.align		4
.L_23:
        /*0078*/ 	.byte	0x04, 0x17
        /*007a*/ 	.short	(.L_25 - .L_24)
.L_24:
        /*007c*/ 	.word	0x00000000
        /*0080*/ 	.short	0x0001
        /*0082*/ 	.short	0x0008
        /*0084*/ 	.byte	0x00, 0xf4, 0x21, 0x00


	//----- nvinfo : EIATTR_KPARAM_INFO
	.align		4
.L_25:
        /*0088*/ 	.byte	0x04, 0x17
        /*008a*/ 	.short	(.L_27 - .L_26)
.L_26:
        /*008c*/ 	.word	0x00000000
        /*0090*/ 	.short	0x0000
        /*0092*/ 	.short	0x0000
        /*0094*/ 	.byte	0x00, 0xf4, 0x21, 0x00


	//----- nvinfo : EIATTR_SPARSE_MMA_MASK
	.align		4
.L_27:
        /*0098*/ 	.byte	0x03, 0x50
        /*009a*/ 	.short	0x0000


	//----- nvinfo : EIATTR_MAXREG_COUNT
	.align		4
        /*009c*/ 	.byte	0x03, 0x1b
        /*009e*/ 	.short	0x00ff


	//----- nvinfo : EIATTR_EXIT_INSTR_OFFSETS
	.align		4
        /*00a0*/ 	.byte	0x04, 0x1c
        /*00a2*/ 	.short	(.L_29 - .L_28)


	//   ....[0]....
.L_28:
        /*00a4*/ 	.word	0x000013a0


	//----- nvinfo : EIATTR_REQNTID
	.align		4
.L_29:
        /*00a8*/ 	.byte	0x04, 0x10
        /*00aa*/ 	.short	(.L_31 - .L_30)
.L_30:
        /*00ac*/ 	.word	0x00000080
        /*00b0*/ 	.word	0x00000001
        /*00b4*/ 	.word	0x00000001


	//----- nvinfo : EIATTR_CBANK_PARAM_SIZE
	.align		4
.L_31:
        /*00b8*/ 	.byte	0x03, 0x19
        /*00ba*/ 	.short	0x0044


	//----- nvinfo : EIATTR_PARAM_CBANK
	.align		4
        /*00bc*/ 	.byte	0x04, 0x0a
        /*00be*/ 	.short	(.L_33 - .L_32)
	.align		4
.L_32:
        /*00c0*/ 	.word	index@(.nv.constant0.triton_poi_fused__unsafe_index_add_mul_sub_24)
        /*00c4*/ 	.short	0x0210
        /*00c6*/ 	.short	0x0044


	//----- nvinfo : EIATTR_SW_WAR
	.align		4
.L_33:
        /*00c8*/ 	.byte	0x04, 0x36
        /*00ca*/ 	.short	(.L_35 - .L_34)
.L_34:
        /*00cc*/ 	.word	0x00000008
.L_35:


//--------------------- .nv.callgraph             --------------------------
	.section	.nv.callgraph,"",@"SHT_CUDA_CALLGRAPH"
	.align	4
	.sectionentsize	8
	.align		4
        /*0000*/ 	.word	0x00000000
	.align		4
        /*0004*/ 	.word	0xffffffff
	.align		4
        /*0008*/ 	.word	0x00000000
	.align		4
        /*000c*/ 	.word	0xfffffffe
	.align		4
        /*0010*/ 	.word	0x00000000
	.align		4
        /*0014*/ 	.word	0xfffffffd
	.align		4
        /*0018*/ 	.word	0x00000000
	.align		4
        /*001c*/ 	.word	0xfffffffc


//--------------------- .text.triton_poi_fused__unsafe_index_add_mul_sub_24 --------------------------
	.section	.text.triton_poi_fused__unsafe_index_add_mul_sub_24,"ax",@progbits
	.align	128
        .global         triton_poi_fused__unsafe_index_add_mul_sub_24
        .type           triton_poi_fused__unsafe_index_add_mul_sub_24,@function
        .size           triton_poi_fused__unsafe_index_add_mul_sub_24,(.L_x_1 - triton_poi_fused__unsafe_index_add_mul_sub_24)
        .other          triton_poi_fused__unsafe_index_add_mul_sub_24,@"STO_CUDA_ENTRY STV_DEFAULT"
triton_poi_fused__unsafe_index_add_mul_sub_24:
.text.triton_poi_fused__unsafe_index_add_mul_sub_24:
[----:B------:R-:W-:Y:S01]  /*0000*/  LDC R1, c[0x0][0x28] ;  /* 0x00000a00ff017b82 */ /* 0x000fe20000000800 */
[----:B------:R-:W1:Y:S07]  /*0010*/  S2R R0, SR_TID.X ;  /* 0x0000000000007919 */ /* 0x000e6e0000002100 */
[----:B------:R-:W2:Y:S01]  /*0020*/  LDC.64 R46, c[0x0][0x218] ;  /* 0x00008600ff2e7b82 */ /* 0x000ea20000000a00 */
[----:B------:R-:W-:Y:S01]  /*0030*/  ULDC.64 UR4, c[0x0][0x208] ;  /* 0x0000820000047ab9 */ /* 0x000fe20000000a00 */
[----:B------:R-:W-:Y:S01]  /*0040*/  ULDC.64 UR6, c[0x0][0x228] ;  /* 0x00008a0000067ab9 */ /* 0x000fe20000000a00 */
[----:B------:R-:W3:Y:S05]  /*0050*/  S2R R19, SR_CTAID.X ;  /* 0x0000000000137919 */ /* 0x000eea0000002500 */
[----:B------:R-:W4:Y:S08]  /*0060*/  LDC.64 R44, c[0x0][0x240] ;  /* 0x00009000ff2c7b82 */ /* 0x000f300000000a00 */
[----:B------:R-:W5:Y:S08]  /*0070*/  LDC.64 R8, c[0x0][0x220] ;  /* 0x00008800ff087b82 */ /* 0x000f700000000a00 */
[----:B------:R-:W5:Y:S01]  /*0080*/  LDC.64 R16, c[0x0][0x230] ;  /* 0x00008c00ff107b82 */ /* 0x000f620000000a00 */
[----:B-1----:R-:W-:-:S05]  /*0090*/  IMAD.SHL.U32 R0, R0, 0x4, RZ ;  /* 0x0000000400007824 */ /* 0x002fca00078e00ff */
[----:B------:R-:W-:-:S05]  /*00a0*/  LOP3.LUT R0, R0, 0x1fc, RZ, 0xc0, !PT ;  /* 0x000001fc00007812 */ /* 0x000fca00078ec0ff */
[----:B---3--:R-:W-:-:S05]  /*00b0*/  IMAD R2, R19, 0x400, R0 ;  /* 0x0000040013027824 */ /* 0x008fca00078e0200 */
[----:B------:R-:W-:-:S04]  /*00c0*/  SHF.R.S32.HI R3, RZ, 0x1f, R2 ;  /* 0x0000001fff037819 */ /* 0x000fc80000011402 */
[----:B------:R-:W-:-:S04]  /*00d0*/  LEA.HI R3, R3, R2, RZ, 0x5 ;  /* 0x0000000203037211 */ /* 0x000fc800078f28ff */
[----:B------:R-:W-:Y:S02]  /*00e0*/  SHF.R.S32.HI R43, RZ, 0x5, R3 ;  /* 0x00000005ff2b7819 */ /* 0x000fe40000011403 */
[----:B------:R-:W-:Y:S02]  /*00f0*/  LOP3.LUT R27, R3, 0xffffffe0, RZ, 0xc0, !PT ;  /* 0xffffffe0031b7812 */ /* 0x000fe400078ec0ff */
[----:B------:R-:W-:-:S04]  /*0100*/  LEA.HI R0, R43, R43, RZ, 0x5 ;  /* 0x0000002b2b007211 */ /* 0x000fc800078f28ff */
[----:B------:R-:W-:-:S04]  /*0110*/  LOP3.LUT R0, R0, 0xffffffe0, RZ, 0xc0, !PT ;  /* 0xffffffe000007812 */ /* 0x000fc800078ec0ff */
[----:B------:R-:W-:-:S05]  /*0120*/  IADD3 R43, R43, -R0, RZ ;  /* 0x800000002b2b7210 */ /* 0x000fca0007ffe0ff */
[----:B--2---:R-:W-:-:S04]  /*0130*/  IMAD.WIDE R10, R43, 0x8, R46 ;  /* 0x000000082b0a7825 */ /* 0x004fc800078e022e */
[----:B----4-:R-:W-:Y:S02]  /*0140*/  IMAD.WIDE R20, R43, 0x8, R44 ;  /* 0x000000082b147825 */ /* 0x010fe400078e022c */
[----:B------:R-:W2:Y:S02]  /*0150*/  LDG.E.EL.64 R10, desc[UR4][R10.64] ;  /* 0x000000040a0a7981 */ /* 0x000ea4000c2e1b00 */
[----:B------:R-:W-:Y:S02]  /*0160*/  IMAD.IADD R27, R2, 0x1, -R27 ;  /* 0x00000001021b7824 */ /* 0x000fe400078e0a1b */
[----:B------:R-:W3:Y:S02]  /*0170*/  LDG.E.EL.64 R20, desc[UR4][R20.64] ;  /* 0x0000000414147981 */ /* 0x000ee4000c2e1b00 */
[----:B-----5:R-:W-:-:S04]  /*0180*/  IMAD.WIDE R4, R27, 0x8, R8 ;  /* 0x000000081b047825 */ /* 0x020fc800078e0208 */
[----:B0-----:R-:W-:Y:S02]  /*0190*/  IMAD.WIDE R12, R27, 0x8, R16 ;  /* 0x000000081b0c7825 */ /* 0x001fe400078e0210 */
[----:B------:R-:W4:Y:S04]  /*01a0*/  LDG.E.EL.128 R4, desc[UR4][R4.64] ;  /* 0x0000000404047981 */ /* 0x000f28000c2e1d00 */
[----:B------:R-:W5:Y:S01]  /*01b0*/  LDG.E.EL.128 R12, desc[UR4][R12.64] ;  /* 0x000000040c0c7981 */ /* 0x000f62000c2e1d00 */
[----:B------:R-:W-:Y:S01]  /*01c0*/  SHF.R.S32.HI R39, RZ, 0x15, R19 ;  /* 0x00000015ff277819 */ /* 0x000fe20000011413 */
[----:B------:R-:W-:-:S03]  /*01d0*/  VIADD R0, R2, 0x2 ;  /* 0x0000000202007836 */ /* 0x000fc60000000000 */
[----:B------:R-:W-:-:S04]  /*01e0*/  SGXT R39, R39, 0x1 ;  /* 0x000000012727781a */ /* 0x000fc80000000200 */
[----:B------:R-:W-:-:S04]  /*01f0*/  LEA.HI R3, R39, R0, RZ, 0x5 ;  /* 0x0000000027037211 */ /* 0x000fc800078f28ff */
[----:B------:R-:W-:-:S04]  /*0200*/  LOP3.LUT R3, R3, 0xffffffe0, RZ, 0xc0, !PT ;  /* 0xffffffe003037812 */ /* 0x000fc800078ec0ff */
[----:B------:R-:W-:-:S05]  /*0210*/  IADD3 R19, R0, -R3, RZ ;  /* 0x8000000300137210 */ /* 0x000fca0007ffe0ff */
[----:B------:R-:W-:-:S04]  /*0220*/  IMAD.WIDE R8, R19, 0x8, R8 ;  /* 0x0000000813087825 */ /* 0x000fc800078e0208 */
[----:B------:R-:W-:Y:S01]  /*0230*/  IMAD.WIDE R16, R19, 0x8, R16 ;  /* 0x0000000813107825 */ /* 0x000fe200078e0210 */
[----:B--2---:R-:W-:Y:S02]  /*0240*/  SHF.R.U32.HI R23, RZ, 0x1b, R11 ;  /* 0x0000001bff177819 */ /* 0x004fe4000001160b */
[----:B---3--:R-:W-:Y:S02]  /*0250*/  SHF.R.U32.HI R25, RZ, 0x1b, R21 ;  /* 0x0000001bff197819 */ /* 0x008fe40000011615 */
[----:B------:R-:W-:Y:S02]  /*0260*/  LOP3.LUT R23, R23, 0x10, RZ, 0xc0, !PT ;  /* 0x0000001017177812 */ /* 0x000fe400078ec0ff */
[----:B------:R-:W-:Y:S02]  /*0270*/  LOP3.LUT R25, R25, 0x10, RZ, 0xc0, !PT ;  /* 0x0000001019197812 */ /* 0x000fe400078ec0ff */
[----:B------:R-:W-:Y:S02]  /*0280*/  IADD3 R23, P0, R10, R23, RZ ;  /* 0x000000170a177210 */ /* 0x000fe40007f1e0ff */
[----:B------:R-:W-:-:S02]  /*0290*/  IADD3 R10, P1, R20, R25, RZ ;  /* 0x00000019140a7210 */ /* 0x000fc40007f3e0ff */
[----:B----4-:R-:W-:Y:S01]  /*02a0*/  SHF.R.U32.HI R3, RZ, 0x19, R5 ;  /* 0x00000019ff037819 */ /* 0x010fe20000011605 */
[----:B------:R-:W-:Y:S01]  /*02b0*/  IMAD.X R18, RZ, RZ, R11, P0 ;  /* 0x000000ffff127224 */ /* 0x000fe200000e060b */
[----:B------:R-:W-:Y:S01]  /*02c0*/  LEA R20, P0, R4, UR6, 0x2 ;  /* 0x0000000604147c11 */ /* 0x000fe2000f8010ff */
[----:B------:R-:W-:Y:S01]  /*02d0*/  IMAD.X R21, RZ, RZ, R21, P1 ;  /* 0x000000ffff157224 */ /* 0x000fe200008e0615 */
[----:B------:R-:W-:Y:S02]  /*02e0*/  LEA R11, P1, R6, UR6, 0x2 ;  /* 0x00000006060b7c11 */ /* 0x000fe4000f8210ff */
[----:B------:R-:W-:Y:S02]  /*02f0*/  LOP3.LUT R3, R3, 0x40, RZ, 0xc0, !PT ;  /* 0x0000004003037812 */ /* 0x000fe400078ec0ff */
[----:B------:R-:W-:Y:S02]  /*0300*/  LEA.HI.X R5, R4, UR7, R5, 0x2, P0 ;  /* 0x0000000704057c11 */ /* 0x000fe400080f1405 */
[----:B------:R-:W-:-:S02]  /*0310*/  SHF.R.U32.HI R0, RZ, 0x19, R7 ;  /* 0x00000019ff007819 */ /* 0x000fc40000011607 */
[----:B------:R-:W-:Y:S02]  /*0320*/  LEA.HI.X R25, R6, UR7, R7, 0x2, P1 ;  /* 0x0000000706197c11 */ /* 0x000fe400088f1407 */
[----:B------:R-:W-:Y:S02]  /*0330*/  LEA.HI R4, R39, R2, RZ, 0xa ;  /* 0x0000000227047211 */ /* 0x000fe400078f50ff */
[----:B-----5:R-:W-:Y:S02]  /*0340*/  LEA R7, P2, R12, UR6, 0x2 ;  /* 0x000000060c077c11 */ /* 0x020fe4000f8410ff */
[----:B------:R-:W-:Y:S02]  /*0350*/  SHF.R.U32.HI R6, RZ, 0x19, R13 ;  /* 0x00000019ff067819 */ /* 0x000fe4000001160d */
[----:B------:R-:W-:Y:S02]  /*0360*/  IADD3 R3, P1, R3, R20, RZ ;  /* 0x0000001403037210 */ /* 0x000fe40007f3e0ff */
[----:B------:R-:W-:-:S02]  /*0370*/  SHF.R.S32.HI R20, RZ, 0xa, R4 ;  /* 0x0000000aff147819 */ /* 0x000fc40000011404 */
[----:B------:R-:W-:Y:S02]  /*0380*/  LEA.HI.X R4, R12, UR7, R13, 0x2, P2 ;  /* 0x000000070c047c11 */ /* 0x000fe400090f140d */
[----:B------:R-:W-:Y:S01]  /*0390*/  LOP3.LUT R6, R6, 0x40, RZ, 0xc0, !PT ;  /* 0x0000004006067812 */ /* 0x000fe200078ec0ff */
[----:B------:R-:W0:Y:S01]  /*03a0*/  LDC.64 R12, c[0x0][0x238] ;  /* 0x00008e00ff0c7b82 */ /* 0x000e220000000a00 */
[----:B------:R-:W-:Y:S02]  /*03b0*/  LOP3.LUT R0, R0, 0x40, RZ, 0xc0, !PT ;  /* 0x0000004000007812 */ /* 0x000fe400078ec0ff */
[----:B------:R-:W-:Y:S02]  /*03c0*/  IADD3 R6, P2, R6, R7, RZ ;  /* 0x0000000706067210 */ /* 0x000fe40007f5e0ff */
[C---:B------:R-:W-:Y:S01]  /*03d0*/  SHF.L.U64.HI R7, R23.reuse, 0x6, R18 ;  /* 0x0000000617077819 */ /* 0x040fe20000010212 */
[----:B------:R-:W-:Y:S01]  /*03e0*/  IMAD.SHL.U32 R23, R23, 0x40, RZ ;  /* 0x0000004017177824 */ /* 0x000fe200078e00ff */
[----:B------:R-:W-:Y:S01]  /*03f0*/  IADD3.X R5, RZ, R5, RZ, P1, !PT ;  /* 0x00000005ff057210 */ /* 0x000fe20000ffe4ff */
[----:B------:R-:W-:Y:S01]  /*0400*/  IMAD.X R4, RZ, RZ, R4, P2 ;  /* 0x000000ffff047224 */ /* 0x000fe200010e0604 */
[C---:B------:R-:W-:Y:S01]  /*0410*/  SHF.L.U64.HI R22, R10.reuse, 0x6, R21 ;  /* 0x000000060a167819 */ /* 0x040fe20000010215 */
[----:B------:R-:W-:Y:S01]  /*0420*/  IMAD.SHL.U32 R21, R10, 0x40, RZ ;  /* 0x000000400a157824 */ /* 0x000fe200078e00ff */
[----:B------:R-:W-:Y:S01]  /*0430*/  IADD3 R30, P1, R23, R3, RZ ;  /* 0x00000003171e7210 */ /* 0x000fe20007f3e0ff */
[----:B------:R-:W2:Y:S01]  /*0440*/  LDG.E.EL.128 R16, desc[UR4][R16.64] ;  /* 0x0000000410107981 */ /* 0x000ea2000c2e1d00 */
[----:B------:R-:W-:-:S02]  /*0450*/  IADD3 R34, P2, R6, R23, RZ ;  /* 0x0000001706227210 */ /* 0x000fc40007f5e0ff */
[----:B------:R-:W-:Y:S01]  /*0460*/  IADD3 R0, P0, R0, R11, RZ ;  /* 0x0000000b00007210 */ /* 0x000fe20007f1e0ff */
[----:B------:R-:W-:Y:S01]  /*0470*/  IMAD.X R31, R7, 0x1, R5, P1 ;  /* 0x00000001071f7824 */ /* 0x000fe200008e0605 */
[----:B------:R-:W-:Y:S01]  /*0480*/  SHF.L.U32 R20, R20, 0x8, RZ ;  /* 0x0000000814147819 */ /* 0x000fe200000006ff */
[----:B------:R-:W3:Y:S01]  /*0490*/  LDG.E.EL.128 R8, desc[UR4][R8.64] ;  /* 0x0000000408087981 */ /* 0x000ee2000c2e1d00 */
[----:B------:R-:W-:Y:S01]  /*04a0*/  IMAD.X R35, R4, 0x1, R7, P2 ;  /* 0x0000000104237824 */ /* 0x000fe200010e0607 */
[----:B------:R-:W-:Y:S02]  /*04b0*/  SHF.R.U32.HI R29, RZ, 0x19, R15 ;  /* 0x00000019ff1d7819 */ /* 0x000fe4000001160f */
[----:B------:R-:W-:Y:S01]  /*04c0*/  LEA R24, P1, R14, UR6, 0x2 ;  /* 0x000000060e187c11 */ /* 0x000fe2000f8210ff */
[C---:B------:R-:W-:Y:S01]  /*04d0*/  IMAD.WIDE R30, R20.reuse, 0x4, R30 ;  /* 0x00000004141e7825 */ /* 0x040fe200078e021e */
[----:B------:R-:W-:Y:S02]  /*04e0*/  LOP3.LUT R29, R29, 0x40, RZ, 0xc0, !PT ;  /* 0x000000401d1d7812 */ /* 0x000fe400078ec0ff */
[----:B------:R-:W-:Y:S01]  /*04f0*/  IADD3 R32, P3, R21, R3, RZ ;  /* 0x0000000315207210 */ /* 0x000fe20007f7e0ff */
[----:B------:R-:W-:Y:S01]  /*0500*/  IMAD.WIDE R34, R20, 0x4, R34 ;  /* 0x0000000414227825 */ /* 0x000fe200078e0222 */
[----:B------:R-:W-:Y:S01]  /*0510*/  LEA.HI.X R14, R14, UR7, R15, 0x2, P1 ;  /* 0x000000070e0e7c11 */ /* 0x000fe200088f140f */
[----:B------:R-:W4:Y:S01]  /*0520*/  LDG.E.EL R31, desc[UR4][R30.64] ;  /* 0x000000041e1f7981 */ /* 0x000f22000c2e1900 */
[----:B------:R-:W-:Y:S01]  /*0530*/  IADD3 R24, P1, R29, R24, RZ ;  /* 0x000000181d187210 */ /* 0x000fe20007f3e0ff */
[----:B0-----:R-:W-:Y:S01]  /*0540*/  IMAD.WIDE R12, R27, 0x4, R12 ;  /* 0x000000041b0c7825 */ /* 0x001fe200078e020c */
[----:B------:R-:W-:Y:S01]  /*0550*/  IADD3 R40, P2, R21, R6, RZ ;  /* 0x0000000615287210 */ /* 0x000fe20007f5e0ff */
[----:B------:R0:W4:Y:S01]  /*0560*/  LDG.E.EL R34, desc[UR4][R34.64] ;  /* 0x0000000422227981 */ /* 0x000122000c2e1900 */
[----:B------:R-:W-:-:S02]  /*0570*/  IADD3.X R29, RZ, R14, RZ, P1, !PT ;  /* 0x0000000eff1d7210 */ /* 0x000fc40000ffe4ff */
[----:B------:R-:W-:Y:S01]  /*0580*/  IADD3.X R33, R22, R5, RZ, P3, !PT ;  /* 0x0000000516217210 */ /* 0x000fe20001ffe4ff */
[----:B------:R-:W5:Y:S01]  /*0590*/  LDG.E.EL.128 R12, desc[UR4][R12.64] ;  /* 0x000000040c0c7981 */ /* 0x000f62000c2e1d00 */
[----:B------:R-:W-:Y:S01]  /*05a0*/  IMAD.X R41, R22, 0x1, R4, P2 ;  /* 0x0000000116297824 */ /* 0x000fe200010e0604 */
[----:B------:R-:W-:Y:S01]  /*05b0*/  IADD3 R36, P1, R24, R23, RZ ;  /* 0x0000001718247210 */ /* 0x000fe20007f3e0ff */
[----:B------:R-:W-:Y:S02]  /*05c0*/  IMAD.X R25, RZ, RZ, R25, P0 ;  /* 0x000000ffff197224 */ /* 0x000fe400000e0619 */
[----:B------:R-:W-:Y:S01]  /*05d0*/  IMAD.WIDE R32, R20, 0x4, R32 ;  /* 0x0000000414207825 */ /* 0x000fe200078e0220 */
[----:B------:R-:W-:-:S03]  /*05e0*/  IADD3 R26, P0, R0, R23, RZ ;  /* 0x00000017001a7210 */ /* 0x000fc60007f1e0ff */
[C---:B------:R-:W-:Y:S01]  /*05f0*/  IMAD.WIDE R40, R20.reuse, 0x4, R40 ;  /* 0x0000000414287825 */ /* 0x040fe200078e0228 */
[----:B------:R-:W-:Y:S01]  /*0600*/  IADD3.X R37, R29, R7, RZ, P1, !PT ;  /* 0x000000071d257210 */ /* 0x000fe20000ffe4ff */
[----:B------:R-:W2:Y:S02]  /*0610*/  LDG.E.EL R33, desc[UR4][R32.64] ;  /* 0x0000000420217981 */ /* 0x000ea4000c2e1900 */
[----:B------:R-:W-:Y:S02]  /*0620*/  IMAD.X R27, R25, 0x1, R7, P0 ;  /* 0x00000001191b7824 */ /* 0x000fe400000e0607 */
[----:B------:R-:W2:Y:S01]  /*0630*/  LDG.E.EL R30, desc[UR4][R40.64] ;  /* 0x00000004281e7981 */ /* 0x000ea2000c2e1900 */
[----:B------:R-:W-:-:S04]  /*0640*/  IMAD.WIDE R36, R20, 0x4, R36 ;  /* 0x0000000414247825 */ /* 0x000fc800078e0224 */
[----:B------:R-:W-:Y:S02]  /*0650*/  IMAD.WIDE R26, R20, 0x4, R26 ;  /* 0x00000004141a7825 */ /* 0x000fe400078e021a */
[----:B------:R-:W2:Y:S04]  /*0660*/  LDG.E.EL R37, desc[UR4][R36.64] ;  /* 0x0000000424257981 */ /* 0x000ea8000c2e1900 */
[----:B------:R1:W2:Y:S01]  /*0670*/  LDG.E.EL R32, desc[UR4][R26.64] ;  /* 0x000000041a207981 */ /* 0x0002a2000c2e1900 */
[----:B------:R-:W-:-:S05]  /*0680*/  VIADD R28, R2, 0x200 ;  /* 0x00000200021c7836 */ /* 0x000fca0000000000 */
[----:B0-----:R-:W-:Y:S01]  /*0690*/  LEA.HI R35, R39, R28, RZ, 0x5 ;  /* 0x0000001c27237211 */ /* 0x001fe200078f28ff */
[----:B-1----:R-:W0:Y:S03]  /*06a0*/  LDC.64 R26, c[0x0][0x248] ;  /* 0x00009200ff1a7b82 */ /* 0x002e260000000a00 */
[----:B------:R-:W-:-:S04]  /*06b0*/  SHF.R.S32.HI R35, RZ, 0x5, R35 ;  /* 0x00000005ff237819 */ /* 0x000fc80000011423 */
[----:B------:R-:W-:-:S04]  /*06c0*/  LEA.HI R38, R35, R35, RZ, 0x5 ;  /* 0x0000002323267211 */ /* 0x000fc800078f28ff */
[----:B------:R-:W-:Y:S02]  /*06d0*/  LOP3.LUT R38, R38, 0xffffffe0, RZ, 0xc0, !PT ;  /* 0xffffffe026267812 */ /* 0x000fe400078ec0ff */
[----:B------:R-:W-:-:S03]  /*06e0*/  IADD3 R40, P0, R21, R0, RZ ;  /* 0x0000000015287210 */ /* 0x000fc60007f1e0ff */
[----:B------:R-:W-:Y:S01]  /*06f0*/  IMAD.IADD R35, R35, 0x1, -R38 ;  /* 0x0000000123237824 */ /* 0x000fe200078e0a26 */
[----:B------:R-:W-:-:S03]  /*0700*/  IADD3.X R41, R22, R25, RZ, P0, !PT ;  /* 0x0000001916297210 */ /* 0x000fc600007fe4ff */
[----:B------:R-:W-:-:S04]  /*0710*/  IMAD.WIDE R46, R35, 0x8, R46 ;  /* 0x00000008232e7825 */ /* 0x000fc800078e022e */
[----:B------:R-:W-:-:S04]  /*0720*/  IMAD.WIDE R44, R35, 0x8, R44 ;  /* 0x00000008232c7825 */ /* 0x000fc800078e022c */
[----:B0-----:R-:W-:-:S04]  /*0730*/  IMAD.WIDE R48, R35, 0x4, R26 ;  /* 0x0000000423307825 */ /* 0x001fc800078e021a */
[----:B------:R-:W-:Y:S01]  /*0740*/  IMAD.WIDE R42, R43, 0x4, R26 ;  /* 0x000000042b2a7825 */ /* 0x000fe200078e021a */
[----:B------:R-:W-:Y:S01]  /*0750*/  LEA.HI R28, R39, R28, RZ, 0xa ;  /* 0x0000001c271c7211 */ /* 0x000fe200078f50ff */
[----:B------:R-:W2:Y:S04]  /*0760*/  LDG.E.EL R26, desc[UR4][R48.64] ;  /* 0x00000004301a7981 */ /* 0x000ea8000c2e1900 */
[----:B------:R0:W2:Y:S01]  /*0770*/  LDG.E.EL R27, desc[UR4][R42.64] ;  /* 0x000000042a1b7981 */ /* 0x0000a2000c2e1900 */
[----:B------:R-:W-:-:S06]  /*0780*/  IMAD.WIDE R40, R20, 0x4, R40 ;  /* 0x0000000414287825 */ /* 0x000fcc00078e0228 */
[----:B------:R-:W2:Y:S01]  /*0790*/  LDG.E.EL R40, desc[UR4][R40.64] ;  /* 0x0000000428287981 */ /* 0x000ea2000c2e1900 */
[C---:B---3--:R-:W-:Y:S02]  /*07a0*/  LEA R35, P0, R8.reuse, UR6, 0x2 ;  /* 0x0000000608237c11 */ /* 0x048fe4000f8010ff */
[--C-:B------:R-:W-:Y:S02]  /*07b0*/  SHF.R.U32.HI R36, RZ, 0x19, R9.reuse ;  /* 0x00000019ff247819 */ /* 0x100fe40000011609 */
[----:B------:R-:W-:Y:S02]  /*07c0*/  LEA.HI.X R38, R8, UR7, R9, 0x2, P0 ;  /* 0x0000000708267c11 */ /* 0x000fe400080f1409 */
[----:B------:R-:W-:Y:S02]  /*07d0*/  IADD3 R8, P1, R21, R24, RZ ;  /* 0x0000001815087210 */ /* 0x000fe40007f3e0ff */
[----:B------:R-:W-:-:S03]  /*07e0*/  LOP3.LUT R36, R36, 0x40, RZ, 0xc0, !PT ;  /* 0x0000004024247812 */ /* 0x000fc600078ec0ff */
[----:B------:R-:W-:Y:S01]  /*07f0*/  IMAD.X R9, R22, 0x1, R29, P1 ;  /* 0x0000000116097824 */ /* 0x000fe200008e061d */
[----:B------:R-:W-:Y:S01]  /*0800*/  IADD3 R36, P0, R36, R35, RZ ;  /* 0x0000002324247210 */ /* 0x000fe20007f1e0ff */
[----:B----4-:R-:W-:Y:S01]  /*0810*/  FADD R34, -R31, R34 ;  /* 0x000000221f227221 */ /* 0x010fe20000000100 */
[----:B------:R-:W-:-:S04]  /*0820*/  IMAD.WIDE R8, R20, 0x4, R8 ;  /* 0x0000000414087825 */ /* 0x000fc800078e0208 */
[----:B-----5:R-:W-:Y:S01]  /*0830*/  FFMA R34, R12, R34, R31 ;  /* 0x000000220c227223 */ /* 0x020fe2000000001f */
[----:B------:R-:W-:Y:S01]  /*0840*/  IMAD.X R31, RZ, RZ, R38, P0 ;  /* 0x000000ffff1f7224 */ /* 0x000fe200000e0626 */
[----:B0-----:R-:W-:Y:S01]  /*0850*/  IADD3 R42, P0, R36, R23, RZ ;  /* 0x00000017242a7210 */ /* 0x001fe20007f1e0ff */
[----:B------:R2:W3:Y:S03]  /*0860*/  LDG.E.EL R35, desc[UR4][R8.64] ;  /* 0x0000000408237981 */ /* 0x0004e6000c2e1900 */
[----:B------:R-:W-:Y:S02]  /*0870*/  IADD3.X R43, R31, R7, RZ, P0, !PT ;  /* 0x000000071f2b7210 */ /* 0x000fe400007fe4ff */
[----:B--2---:R-:W-:Y:S02]  /*0880*/  SHF.R.U32.HI R8, RZ, 0x19, R17 ;  /* 0x00000019ff087819 */ /* 0x004fe40000011611 */
[----:B------:R-:W-:-:S02]  /*0890*/  LEA R9, P0, R16, UR6, 0x2 ;  /* 0x0000000610097c11 */ /* 0x000fc4000f8010ff */
[----:B------:R-:W-:Y:S02]  /*08a0*/  LOP3.LUT R8, R8, 0x40, RZ, 0xc0, !PT ;  /* 0x0000004008087812 */ /* 0x000fe400078ec0ff */
[----:B------:R-:W-:Y:S02]  /*08b0*/  LEA.HI.X R17, R16, UR7, R17, 0x2, P0 ;  /* 0x0000000710117c11 */ /* 0x000fe400080f1411 */
[C---:B------:R-:W-:Y:S02]  /*08c0*/  LEA R38, P0, R10.reuse, UR6, 0x2 ;  /* 0x000000060a267c11 */ /* 0x040fe4000f8010ff */
[----:B------:R-:W-:Y:S02]  /*08d0*/  IADD3 R16, P1, R8, R9, RZ ;  /* 0x0000000908107210 */ /* 0x000fe40007f3e0ff */
[----:B------:R-:W-:Y:S02]  /*08e0*/  LEA.HI.X R39, R10, UR7, R11, 0x2, P0 ;  /* 0x000000070a277c11 */ /* 0x000fe400080f140b */
[----:B------:R-:W-:Y:S01]  /*08f0*/  IADD3 R8, P0, R16, R23, RZ ;  /* 0x0000001710087210 */ /* 0x000fe20007f1e0ff */
[----:B------:R-:W-:-:S02]  /*0900*/  IMAD.X R17, RZ, RZ, R17, P1 ;  /* 0x000000ffff117224 */ /* 0x000fc400008e0611 */
[----:B------:R-:W-:Y:S01]  /*0910*/  FADD R30, -R33, R30 ;  /* 0x0000001e211e7221 */ /* 0x000fe20000000100 */
[----:B------:R-:W-:-:S04]  /*0920*/  IMAD.WIDE R42, R20, 0x4, R42 ;  /* 0x00000004142a7825 */ /* 0x000fc800078e022a */
[----:B------:R-:W-:Y:S02]  /*0930*/  IMAD.X R9, R17, 0x1, R7, P0 ;  /* 0x0000000111097824 */ /* 0x000fe400000e0607 */
[----:B------:R-:W-:Y:S02]  /*0940*/  FFMA R30, R12, R30, R33 ;  /* 0x0000001e0c1e7223 */ /* 0x000fe40000000021 */
[----:B------:R0:W2:Y:S01]  /*0950*/  LDG.E.EL R33, desc[UR4][R42.64] ;  /* 0x000000042a217981 */ /* 0x0000a2000c2e1900 */
[----:B------:R-:W-:Y:S01]  /*0960*/  FADD R37, -R32, R37 ;  /* 0x0000002520257221 */ /* 0x000fe20000000100 */
[----:B0-----:R-:W-:Y:S02]  /*0970*/  IMAD.WIDE R42, R20, 0x4, R8 ;  /* 0x00000004142a7825 */ /* 0x001fe400078e0208 */
[----:B------:R-:W4:Y:S02]  /*0980*/  LDG.E.EL.64 R8, desc[UR4][R46.64] ;  /* 0x000000042e087981 */ /* 0x000f24000c2e1b00 */
[----:B------:R-:W-:Y:S01]  /*0990*/  FFMA R32, R13, R37, R32 ;  /* 0x000000250d207223 */ /* 0x000fe20000000020 */
[----:B------:R-:W-:-:S02]  /*09a0*/  SHF.R.U32.HI R37, RZ, 0x19, R11 ;  /* 0x00000019ff257819 */ /* 0x000fc4000001160b */
[----:B------:R0:W5:Y:S04]  /*09b0*/  LDG.E.EL.64 R10, desc[UR4][R44.64] ;  /* 0x000000042c0a7981 */ /* 0x000168000c2e1b00 */
[----:B------:R-:W2:Y:S01]  /*09c0*/  LDG.E.EL R42, desc[UR4][R42.64] ;  /* 0x000000042a2a7981 */ /* 0x000ea2000c2e1900 */
[----:B------:R-:W-:Y:S02]  /*09d0*/  SHF.R.U32.HI R41, RZ, 0x19, R19 ;  /* 0x00000019ff297819 */ /* 0x000fe40000011613 */
[----:B------:R-:W-:Y:S02]  /*09e0*/  LOP3.LUT R37, R37, 0x40, RZ, 0xc0, !PT ;  /* 0x0000004025257812 */ /* 0x000fe400078ec0ff */
[----:B------:R-:W-:Y:S02]  /*09f0*/  LEA R48, P1, R18, UR6, 0x2 ;  /* 0x0000000612307c11 */ /* 0x000fe4000f8210ff */
[----:B------:R-:W-:-:S02]  /*0a00*/  LOP3.LUT R41, R41, 0x40, RZ, 0xc0, !PT ;  /* 0x0000004029297812 */ /* 0x000fc400078ec0ff */
[----:B------:R-:W-:Y:S02]  /*0a10*/  IADD3 R38, P0, R37, R38, RZ ;  /* 0x0000002625267210 */ /* 0x000fe40007f1e0ff */
[----:B------:R-:W-:Y:S02]  /*0a20*/  LEA.HI.X R37, R18, UR7, R19, 0x2, P1 ;  /* 0x0000000712257c11 */ /* 0x000fe400088f1413 */
[----:B------:R-:W-:Y:S02]  /*0a30*/  IADD3 R18, P1, R41, R48, RZ ;  /* 0x0000003029127210 */ /* 0x000fe40007f3e0ff */
[----:B------:R-:W-:Y:S02]  /*0a40*/  IADD3.X R19, RZ, R39, RZ, P0, !PT ;  /* 0x00000027ff137210 */ /* 0x000fe400007fe4ff */
[----:B------:R-:W-:Y:S01]  /*0a50*/  IADD3 R48, P0, R38, R23, RZ ;  /* 0x0000001726307210 */ /* 0x000fe20007f1e0ff */
[----:B------:R-:W-:Y:S01]  /*0a60*/  IMAD.X R37, RZ, RZ, R37, P1 ;  /* 0x000000ffff257224 */ /* 0x000fe200008e0625 */
[----:B0-----:R-:W-:-:S03]  /*0a70*/  IADD3 R44, P1, R21, R36, RZ ;  /* 0x00000024152c7210 */ /* 0x001fc60007f3e0ff */
[----:B------:R-:W-:Y:S01]  /*0a80*/  IMAD.X R49, R19, 0x1, R7, P0 ;  /* 0x0000000113317824 */ /* 0x000fe200000e0607 */
[----:B------:R-:W-:Y:S01]  /*0a90*/  IADD3 R46, P0, R18, R23, RZ ;  /* 0x00000017122e7210 */ /* 0x000fe20007f1e0ff */
[----:B------:R-:W-:-:S03]  /*0aa0*/  IMAD.X R45, R22, 0x1, R31, P1 ;  /* 0x00000001162d7824 */ /* 0x000fc600008e061f */
[----:B------:R-:W-:Y:S01]  /*0ab0*/  IADD3.X R47, R37, R7, RZ, P0, !PT ;  /* 0x00000007252f7210 */ /* 0x000fe200007fe4ff */
[----:B------:R-:W-:Y:S01]  /*0ac0*/  IMAD.WIDE R52, R20, 0x4, R44 ;  /* 0x0000000414347825 */ /* 0x000fe200078e022c */
[----:B------:R-:W-:-:S03]  /*0ad0*/  IADD3 R44, P0, R21, R16, RZ ;  /* 0x00000010152c7210 */ /* 0x000fc60007f1e0ff */
[----:B------:R-:W-:Y:S01]  /*0ae0*/  IMAD.WIDE R50, R20, 0x4, R46 ;  /* 0x0000000414327825 */ /* 0x000fe200078e022e */
[----:B------:R-:W-:Y:S01]  /*0af0*/  SHF.R.S32.HI R28, RZ, 0xa, R28 ;  /* 0x0000000aff1c7819 */ /* 0x000fe2000001141c */
[----:B------:R-:W2:Y:S02]  /*0b00*/  LDG.E.EL R7, desc[UR4][R52.64] ;  /* 0x0000000434077981 */ /* 0x000ea4000c2e1900 */
[----:B------:R-:W-:Y:S01]  /*0b10*/  IMAD.X R45, R22, 0x1, R17, P0 ;  /* 0x00000001162d7824 */ /* 0x000fe200000e0611 */
[----:B------:R-:W-:Y:S01]  /*0b20*/  IADD3 R46, P0, R21, R38, RZ ;  /* 0x00000026152e7210 */ /* 0x000fe20007f1e0ff */
[----:B------:R0:W2:Y:S03]  /*0b30*/  LDG.E.EL R23, desc[UR4][R50.64] ;  /* 0x0000000432177981 */ /* 0x0000a6000c2e1900 */
[----:B------:R-:W-:Y:S01]  /*0b40*/  IADD3.X R47, R22, R19, RZ, P0, !PT ;  /* 0x00000013162f7210 */ /* 0x000fe200007fe4ff */
[----:B------:R-:W-:-:S04]  /*0b50*/  IMAD.WIDE R48, R20, 0x4, R48 ;  /* 0x0000000414307825 */ /* 0x000fc800078e0230 */
[----:B0-----:R-:W-:Y:S01]  /*0b60*/  IMAD.WIDE R50, R20, 0x4, R46 ;  /* 0x0000000414327825 */ /* 0x001fe200078e022e */
[----:B------:R-:W-:-:S04]  /*0b70*/  IADD3 R46, P1, R21, R18, RZ ;  /* 0x00000012152e7210 */ /* 0x000fc80007f3e0ff */
[----:B------:R-:W-:Y:S02]  /*0b80*/  IADD3.X R47, R22, R37, RZ, P1, !PT ;  /* 0x00000025162f7210 */ /* 0x000fe40000ffe4ff */
[----:B------:R-:W-:Y:S01]  /*0b90*/  SHF.L.U32 R41, R28, 0x8, RZ ;  /* 0x000000081c297819 */ /* 0x000fe200000006ff */
[----:B---3--:R-:W-:-:S04]  /*0ba0*/  FADD R35, -R40, R35 ;  /* 0x0000002328237221 */ /* 0x008fc80000000100 */
[----:B------:R-:W-:Y:S02]  /*0bb0*/  FFMA R35, R13, R35, R40 ;  /* 0x000000230d237223 */ /* 0x000fe40000000028 */
[----:B------:R0:W3:Y:S02]  /*0bc0*/  LDG.E.EL R40, desc[UR4][R48.64] ;  /* 0x0000000430287981 */ /* 0x0000e4000c2e1900 */
[----:B0-----:R-:W-:Y:S01]  /*0bd0*/  IMAD.WIDE R48, R20, 0x4, R44 ;  /* 0x0000000414307825 */ /* 0x001fe200078e022c */
[----:B----4-:R-:W-:-:S04]  /*0be0*/  SHF.R.U32.HI R39, RZ, 0x1b, R9 ;  /* 0x0000001bff277819 */ /* 0x010fc80000011609 */
[----:B------:R-:W-:-:S04]  /*0bf0*/  LOP3.LUT R39, R39, 0x10, RZ, 0xc0, !PT ;  /* 0x0000001027277812 */ /* 0x000fc800078ec0ff */
[----:B------:R-:W-:Y:S02]  /*0c00*/  IADD3 R8, P0, R8, R39, RZ ;  /* 0x0000002708087210 */ /* 0x000fe40007f1e0ff */
[----:B-----5:R-:W-:-:S04]  /*0c10*/  SHF.R.U32.HI R39, RZ, 0x1b, R11 ;  /* 0x0000001bff277819 */ /* 0x020fc8000001160b */
[----:B------:R-:W-:Y:S01]  /*0c20*/  LOP3.LUT R39, R39, 0x10, RZ, 0xc0, !PT ;  /* 0x0000001027277812 */ /* 0x000fe200078ec0ff */
[----:B------:R-:W-:-:S03]  /*0c30*/  IMAD.X R9, RZ, RZ, R9, P0 ;  /* 0x000000ffff097224 */ /* 0x000fc600000e0609 */
[----:B------:R-:W-:-:S05]  /*0c40*/  IADD3 R39, P0, R10, R39, RZ ;  /* 0x000000270a277210 */ /* 0x000fca0007f1e0ff */
[----:B------:R-:W-:Y:S01]  /*0c50*/  IMAD.X R10, RZ, RZ, R11, P0 ;  /* 0x000000ffff0a7224 */ /* 0x000fe200000e060b */
[C---:B------:R-:W-:Y:S02]  /*0c60*/  SHF.L.U32 R11, R8.reuse, 0x6, RZ ;  /* 0x00000006080b7819 */ /* 0x040fe400000006ff */
[----:B------:R-:W-:Y:S02]  /*0c70*/  SHF.L.U64.HI R22, R8, 0x6, R9 ;  /* 0x0000000608167819 */ /* 0x000fe40000010209 */
[----:B------:R-:W-:Y:S02]  /*0c80*/  IADD3 R8, P0, R6, R11, RZ ;  /* 0x0000000b06087210 */ /* 0x000fe40007f1e0ff */
[C---:B------:R-:W-:Y:S01]  /*0c90*/  SHF.L.U64.HI R10, R39.reuse, 0x6, R10 ;  /* 0x00000006270a7819 */ /* 0x040fe2000001020a */
[----:B------:R-:W-:Y:S01]  /*0ca0*/  IMAD.SHL.U32 R39, R39, 0x40, RZ ;  /* 0x0000004027277824 */ /* 0x000fe200078e00ff */
[----:B------:R-:W-:Y:S01]  /*0cb0*/  IADD3.X R9, R4, R22, RZ, P0, !PT ;  /* 0x0000001604097210 */ /* 0x000fe200007fe4ff */
[----:B--2---:R-:W-:Y:S01]  /*0cc0*/  FADD R44, -R33, R42 ;  /* 0x0000002a212c7221 */ /* 0x004fe20000000100 */
[----:B------:R-:W-:Y:S01]  /*0cd0*/  IMAD.WIDE R20, R20, 0x4, R46 ;  /* 0x0000000414147825 */ /* 0x000fe200078e022e */
[----:B------:R0:W2:Y:S01]  /*0ce0*/  LDG.E.EL R42, desc[UR4][R48.64] ;  /* 0x00000004302a7981 */ /* 0x0000a2000c2e1900 */
[----:B------:R-:W-:-:S02]  /*0cf0*/  IADD3 R46, P1, R39, R6, RZ ;  /* 0x00000006272e7210 */ /* 0x000fc40007f3e0ff */
[----:B------:R-:W-:Y:S02]  /*0d00*/  FFMA R44, R14, R44, R33 ;  /* 0x0000002c0e2c7223 */ /* 0x000fe40000000021 */
[----:B------:R-:W4:Y:S01]  /*0d10*/  LDG.E.EL R33, desc[UR4][R50.64] ;  /* 0x0000000432217981 */ /* 0x000f22000c2e1900 */
[----:B------:R-:W-:-:S03]  /*0d20*/  IMAD.X R47, R10, 0x1, R4, P1 ;  /* 0x000000010a2f7824 */ /* 0x000fc600008e0604 */
[----:B------:R-:W4:Y:S01]  /*0d30*/  LDG.E.EL R20, desc[UR4][R20.64] ;  /* 0x0000000414147981 */ /* 0x000f22000c2e1900 */
[C---:B0-----:R-:W-:Y:S01]  /*0d40*/  IMAD.WIDE R48, R41.reuse, 0x4, R8 ;  /* 0x0000000429307825 */ /* 0x041fe200078e0208 */
[----:B------:R-:W-:Y:S02]  /*0d50*/  IADD3 R8, P0, R11, R3, RZ ;  /* 0x000000030b087210 */ /* 0x000fe40007f1e0ff */
[----:B------:R-:W-:Y:S01]  /*0d60*/  IADD3 R4, P1, R39, R3, RZ ;  /* 0x0000000327047210 */ /* 0x000fe20007f3e0ff */
[C---:B------:R-:W-:Y:S01]  /*0d70*/  IMAD.WIDE R46, R41.reuse, 0x4, R46 ;  /* 0x00000004292e7825 */ /* 0x040fe200078e022e */
[----:B------:R0:W5:Y:S03]  /*0d80*/  LDG.E.EL R6, desc[UR4][R48.64] ;  /* 0x0000000430067981 */ /* 0x000166000c2e1900 */
[----:B------:R-:W-:Y:S01]  /*0d90*/  IMAD.X R9, R22, 0x1, R5, P0 ;  /* 0x0000000116097824 */ /* 0x000fe200000e0605 */
[----:B------:R-:W-:Y:S01]  /*0da0*/  IADD3.X R5, R10, R5, RZ, P1, !PT ;  /* 0x000000050a057210 */ /* 0x000fe20000ffe4ff */
[----:B------:R1:W5:Y:S01]  /*0db0*/  LDG.E.EL R28, desc[UR4][R46.64] ;  /* 0x000000042e1c7981 */ /* 0x000362000c2e1900 */
[----:B0-----:R-:W-:Y:S01]  /*0dc0*/  IMAD.WIDE R48, R41, 0x4, R8 ;  /* 0x0000000429307825 */ /* 0x001fe200078e0208 */
[----:B------:R-:W-:-:S03]  /*0dd0*/  IADD3 R8, P1, R39, R0, RZ ;  /* 0x0000000027087210 */ /* 0x000fc60007f3e0ff */
[----:B-1----:R-:W-:Y:S01]  /*0de0*/  IMAD.WIDE R46, R41, 0x4, R4 ;  /* 0x00000004292e7825 */ /* 0x002fe200078e0204 */
[----:B------:R-:W-:Y:S01]  /*0df0*/  IADD3 R4, P0, R11, R0, RZ ;  /* 0x000000000b047210 */ /* 0x000fe20007f1e0ff */
[----:B------:R-:W5:Y:S01]  /*0e00*/  LDG.E.EL R43, desc[UR4][R48.64] ;  /* 0x00000004302b7981 */ /* 0x000f62000c2e1900 */
[----:B------:R-:W-:-:S03]  /*0e10*/  IADD3.X R9, R10, R25, RZ, P1, !PT ;  /* 0x000000190a097210 */ /* 0x000fc60000ffe4ff */
[----:B------:R-:W-:Y:S01]  /*0e20*/  IMAD.X R5, R22, 0x1, R25, P0 ;  /* 0x0000000116057824 */ /* 0x000fe200000e0619 */
[----:B------:R0:W5:Y:S01]  /*0e30*/  LDG.E.EL R3, desc[UR4][R46.64] ;  /* 0x000000042e037981 */ /* 0x000162000c2e1900 */
[----:B------:R-:W-:Y:S01]  /*0e40*/  IMAD.WIDE R50, R41, 0x4, R8 ;  /* 0x0000000429327825 */ /* 0x000fe200078e0208 */
[----:B------:R-:W-:-:S03]  /*0e50*/  IADD3 R8, P1, R39, R24, RZ ;  /* 0x0000001827087210 */ /* 0x000fc60007f3e0ff */
[----:B------:R-:W-:Y:S01]  /*0e60*/  IMAD.WIDE R52, R41, 0x4, R4 ;  /* 0x0000000429347825 */ /* 0x000fe200078e0204 */
[----:B------:R-:W-:Y:S01]  /*0e70*/  IADD3 R4, P0, R24, R11, RZ ;  /* 0x0000000b18047210 */ /* 0x000fe20007f1e0ff */
[----:B------:R1:W5:Y:S01]  /*0e80*/  LDG.E.EL R0, desc[UR4][R50.64] ;  /* 0x0000000432007981 */ /* 0x000362000c2e1900 */
[----:B------:R-:W-:-:S03]  /*0e90*/  IADD3.X R9, R10, R29, RZ, P1, !PT ;  /* 0x0000001d0a097210 */ /* 0x000fc60000ffe4ff */
[----:B------:R-:W-:Y:S01]  /*0ea0*/  IMAD.X R5, R29, 0x1, R22, P0 ;  /* 0x000000011d057824 */ /* 0x000fe200000e0616 */
[----:B------:R1:W5:Y:S01]  /*0eb0*/  LDG.E.EL R25, desc[UR4][R52.64] ;  /* 0x0000000434197981 */ /* 0x000362000c2e1900 */
[----:B0-----:R-:W-:Y:S01]  /*0ec0*/  IMAD.WIDE R46, R41, 0x4, R8 ;  /* 0x00000004292e7825 */ /* 0x001fe200078e0208 */
[----:B------:R-:W-:-:S03]  /*0ed0*/  IADD3 R8, P1, R39, R36, RZ ;  /* 0x0000002427087210 */ /* 0x000fc60007f3e0ff */
[----:B------:R-:W-:Y:S01]  /*0ee0*/  IMAD.WIDE R48, R41, 0x4, R4 ;  /* 0x0000000429307825 */ /* 0x000fe200078e0204 */
[----:B------:R-:W-:Y:S01]  /*0ef0*/  IADD3 R4, P0, R11, R36, RZ ;  /* 0x000000240b047210 */ /* 0x000fe20007f1e0ff */
[----:B------:R0:W5:Y:S01]  /*0f00*/  LDG.E.EL R29, desc[UR4][R46.64] ;  /* 0x000000042e1d7981 */ /* 0x000162000c2e1900 */
[----:B------:R-:W-:-:S03]  /*0f10*/  IADD3.X R9, R10, R31, RZ, P1, !PT ;  /* 0x0000001f0a097210 */ /* 0x000fc60000ffe4ff */
[----:B------:R-:W-:Y:S01]  /*0f20*/  IMAD.X R5, R22, 0x1, R31, P0 ;  /* 0x0000000116057824 */ /* 0x000fe200000e061f */
[----:B------:R-:W5:Y:S01]  /*0f30*/  LDG.E.EL R24, desc[UR4][R48.64] ;  /* 0x0000000430187981 */ /* 0x000f62000c2e1900 */
[----:B-1----:R-:W-:Y:S01]  /*0f40*/  IMAD.WIDE R50, R41, 0x4, R8 ;  /* 0x0000000429327825 */ /* 0x002fe200078e0208 */
[----:B------:R-:W-:-:S03]  /*0f50*/  IADD3 R8, P0, R16, R11, RZ ;  /* 0x0000000b10087210 */ /* 0x000fc60007f1e0ff */
[----:B------:R-:W-:Y:S01]  /*0f60*/  IMAD.WIDE R52, R41, 0x4, R4 ;  /* 0x0000000429347825 */ /* 0x000fe200078e0204 */
[----:B0-----:R-:W-:Y:S01]  /*0f70*/  IADD3 R46, P1, R18, R11, RZ ;  /* 0x0000000b122e7210 */ /* 0x001fe20007f3e0ff */
[----:B------:R-:W5:Y:S02]  /*0f80*/  LDG.E.EL R31, desc[UR4][R50.64] ;  /* 0x00000004321f7981 */ /* 0x000f64000c2e1900 */
[--C-:B------:R-:W-:Y:S01]  /*0f90*/  IMAD.X R9, R17, 0x1, R22.reuse, P0 ;  /* 0x0000000111097824 */ /* 0x100fe200000e0616 */
[----:B------:R-:W-:Y:S01]  /*0fa0*/  IADD3 R4, P0, R11, R38, RZ ;  /* 0x000000260b047210 */ /* 0x000fe20007f1e0ff */
[----:B------:R-:W5:Y:S01]  /*0fb0*/  LDG.E.EL R45, desc[UR4][R52.64] ;  /* 0x00000004342d7981 */ /* 0x000f62000c2e1900 */
[----:B------:R-:W-:Y:S02]  /*0fc0*/  IADD3 R38, P2, R39, R38, RZ ;  /* 0x0000002627267210 */ /* 0x000fe40007f5e0ff */
[----:B------:R-:W-:Y:S02]  /*0fd0*/  IADD3 R16, P3, R39, R16, RZ ;  /* 0x0000001027107210 */ /* 0x000fe40007f7e0ff */
[----:B------:R-:W-:Y:S01]  /*0fe0*/  IADD3 R18, P4, R39, R18, RZ ;  /* 0x0000001227127210 */ /* 0x000fe20007f9e0ff */
[----:B------:R-:W-:Y:S01]  /*0ff0*/  IMAD.X R39, R10, 0x1, R19, P2 ;  /* 0x000000010a277824 */ /* 0x000fe200010e0613 */
[----:B------:R-:W-:Y:S01]  /*1000*/  IADD3.X R5, R22, R19, RZ, P0, !PT ;  /* 0x0000001316057210 */ /* 0x000fe200007fe4ff */
[----:B------:R-:W-:Y:S01]  /*1010*/  IMAD.X R47, R37, 0x1, R22, P1 ;  /* 0x00000001252f7824 */ /* 0x000fe200008e0616 */
[----:B------:R-:W-:-:S02]  /*1020*/  IADD3.X R17, R10, R17, RZ, P3, !PT ;  /* 0x000000110a117210 */ /* 0x000fc40001ffe4ff */
[----:B------:R-:W-:Y:S01]  /*1030*/  IADD3.X R19, R10, R37, RZ, P4, !PT ;  /* 0x000000250a137210 */ /* 0x000fe200027fe4ff */
[C---:B------:R-:W-:Y:S01]  /*1040*/  IMAD.WIDE R8, R41.reuse, 0x4, R8 ;  /* 0x0000000429087825 */ /* 0x040fe200078e0208 */
[----:B------:R-:W0:Y:S03]  /*1050*/  LDC.64 R10, c[0x0][0x210] ;  /* 0x00008400ff0a7b82 */ /* 0x000e260000000a00 */
[C---:B------:R-:W-:Y:S02]  /*1060*/  IMAD.WIDE R4, R41.reuse, 0x4, R4 ;  /* 0x0000000429047825 */ /* 0x040fe400078e0204 */
[----:B------:R-:W5:Y:S02]  /*1070*/  LDG.E.EL R8, desc[UR4][R8.64] ;  /* 0x0000000408087981 */ /* 0x000f64000c2e1900 */
[C---:B------:R-:W-:Y:S02]  /*1080*/  IMAD.WIDE R38, R41.reuse, 0x4, R38 ;  /* 0x0000000429267825 */ /* 0x040fe400078e0226 */
[----:B------:R1:W5:Y:S02]  /*1090*/  LDG.E.EL R4, desc[UR4][R4.64] ;  /* 0x0000000404047981 */ /* 0x000364000c2e1900 */
[----:B------:R-:W-:-:S02]  /*10a0*/  IMAD.WIDE R16, R41, 0x4, R16 ;  /* 0x0000000429107825 */ /* 0x000fc400078e0210 */
[----:B------:R-:W5:Y:S02]  /*10b0*/  LDG.E.EL R38, desc[UR4][R38.64] ;  /* 0x0000000426267981 */ /* 0x000f64000c2e1900 */
[C---:B------:R-:W-:Y:S02]  /*10c0*/  IMAD.WIDE R46, R41.reuse, 0x4, R46 ;  /* 0x00000004292e7825 */ /* 0x040fe400078e022e */
[----:B------:R-:W5:Y:S02]  /*10d0*/  LDG.E.EL R16, desc[UR4][R16.64] ;  /* 0x0000000410107981 */ /* 0x000f64000c2e1900 */
[----:B------:R-:W-:Y:S02]  /*10e0*/  IMAD.WIDE R18, R41, 0x4, R18 ;  /* 0x0000000429127825 */ /* 0x000fe400078e0212 */
[----:B------:R-:W5:Y:S04]  /*10f0*/  LDG.E.EL R47, desc[UR4][R46.64] ;  /* 0x000000042e2f7981 */ /* 0x000f68000c2e1900 */
[----:B------:R-:W5:Y:S01]  /*1100*/  LDG.E.EL R19, desc[UR4][R18.64] ;  /* 0x0000000412137981 */ /* 0x000f62000c2e1900 */
[----:B-1----:R-:W-:Y:S01]  /*1110*/  FADD R5, -R32, R35 ;  /* 0x0000002320057221 */ /* 0x002fe20000000100 */
[----:B0-----:R-:W-:-:S04]  /*1120*/  IMAD.WIDE R10, R2, 0x4, R10 ;  /* 0x00000004020a7825 */ /* 0x001fc800078e020a */
[----:B------:R-:W-:Y:S01]  /*1130*/  FFMA R5, R27, R5, R32 ;  /* 0x000000051b057223 */ /* 0x000fe20000000020 */
[----:B---3--:R-:W-:-:S04]  /*1140*/  FADD R23, -R40, R23 ;  /* 0x0000001728177221 */ /* 0x008fc80000000100 */
[----:B------:R-:W-:Y:S01]  /*1150*/  FFMA R40, R15, R23, R40 ;  /* 0x000000170f287223 */ /* 0x000fe20000000028 */
[----:B--2---:R-:W-:-:S04]  /*1160*/  FADD R42, -R7, R42 ;  /* 0x0000002a072a7221 */ /* 0x004fc80000000100 */
[----:B------:R-:W-:Y:S01]  /*1170*/  FFMA R7, R14, R42, R7 ;  /* 0x0000002a0e077223 */ /* 0x000fe20000000007 */
[----:B----4-:R-:W-:-:S03]  /*1180*/  FADD R20, -R33, R20 ;  /* 0x0000001421147221 */ /* 0x010fc60000000100 */
[----:B------:R-:W-:Y:S01]  /*1190*/  FADD R7, -R44, R7 ;  /* 0x000000072c077221 */ /* 0x000fe20000000100 */
[----:B------:R-:W-:-:S04]  /*11a0*/  FFMA R33, R15, R20, R33 ;  /* 0x000000140f217223 */ /* 0x000fc80000000021 */
[----:B------:R-:W-:Y:S01]  /*11b0*/  FADD R33, -R40, R33 ;  /* 0x0000002128217221 */ /* 0x000fe20000000100 */
[----:B-----5:R-:W-:Y:S01]  /*11c0*/  FADD R6, -R43, R6 ;  /* 0x000000062b067221 */ /* 0x020fe20000000100 */
[----:B------:R-:W-:-:S03]  /*11d0*/  FADD R28, -R3, R28 ;  /* 0x0000001c031c7221 */ /* 0x000fc60000000100 */
[C---:B------:R-:W-:Y:S01]  /*11e0*/  FFMA R43, R12.reuse, R6, R43 ;  /* 0x000000060c2b7223 */ /* 0x040fe2000000002b */
[----:B------:R-:W-:Y:S01]  /*11f0*/  FFMA R12, R12, R28, R3 ;  /* 0x0000001c0c0c7223 */ /* 0x000fe20000000003 */
[----:B------:R-:W-:-:S03]  /*1200*/  FFMA R6, R27, R7, R44 ;  /* 0x000000071b067223 */ /* 0x000fc6000000002c */
[----:B------:R-:W-:Y:S01]  /*1210*/  FADD R12, -R43, R12 ;  /* 0x0000000c2b0c7221 */ /* 0x000fe20000000100 */
[----:B------:R-:W-:Y:S01]  /*1220*/  FADD R29, -R0, R29 ;  /* 0x0000001d001d7221 */ /* 0x000fe20000000100 */
[----:B------:R-:W-:-:S03]  /*1230*/  FADD R24, -R25, R24 ;  /* 0x0000001819187221 */ /* 0x000fc60000000100 */
[C---:B------:R-:W-:Y:S01]  /*1240*/  FFMA R0, R13.reuse, R29, R0 ;  /* 0x0000001d0d007223 */ /* 0x040fe20000000000 */
[----:B------:R-:W-:-:S04]  /*1250*/  FFMA R25, R13, R24, R25 ;  /* 0x000000180d197223 */ /* 0x000fc80000000019 */
[----:B------:R-:W-:Y:S01]  /*1260*/  FADD R0, -R25, R0 ;  /* 0x0000000019007221 */ /* 0x000fe20000000100 */
[----:B------:R-:W-:Y:S01]  /*1270*/  FFMA R7, R27, R33, R40 ;  /* 0x000000211b077223 */ /* 0x000fe20000000028 */
[C---:B------:R-:W-:Y:S02]  /*1280*/  FFMA R12, R26.reuse, R12, R43 ;  /* 0x0000000c1a0c7223 */ /* 0x040fe4000000002b */
[----:B------:R-:W-:Y:S01]  /*1290*/  FFMA R13, R26, R0, R25 ;  /* 0x000000001a0d7223 */ /* 0x000fe20000000019 */
[----:B------:R-:W-:-:S04]  /*12a0*/  FADD R8, -R45, R8 ;  /* 0x000000082d087221 */ /* 0x000fc80000000100 */
[----:B------:R-:W-:Y:S01]  /*12b0*/  FFMA R45, R14, R8, R45 ;  /* 0x000000080e2d7223 */ /* 0x000fe2000000002d */
[----:B------:R-:W-:Y:S01]  /*12c0*/  FADD R16, -R31, R16 ;  /* 0x000000101f107221 */ /* 0x000fe20000000100 */
[----:B------:R-:W-:Y:S01]  /*12d0*/  FADD R47, -R4, R47 ;  /* 0x0000002f042f7221 */ /* 0x000fe20000000100 */
[----:B------:R-:W-:Y:S02]  /*12e0*/  FADD R19, -R38, R19 ;  /* 0x0000001326137221 */ /* 0x000fe40000000100 */
[----:B------:R-:W-:Y:S01]  /*12f0*/  FFMA R16, R14, R16, R31 ;  /* 0x000000100e107223 */ /* 0x000fe2000000001f */
[C---:B------:R-:W-:Y:S01]  /*1300*/  FFMA R47, R15.reuse, R47, R4 ;  /* 0x0000002f0f2f7223 */ /* 0x040fe20000000004 */
[----:B------:R-:W-:Y:S01]  /*1310*/  FFMA R38, R15, R19, R38 ;  /* 0x000000130f267223 */ /* 0x000fe20000000026 */
[----:B------:R-:W-:Y:S01]  /*1320*/  FADD R4, -R34, R30 ;  /* 0x0000001e22047221 */ /* 0x000fe20000000100 */
[----:B------:R-:W-:Y:S02]  /*1330*/  FADD R16, -R45, R16 ;  /* 0x000000102d107221 */ /* 0x000fe40000000100 */
[----:B------:R-:W-:Y:S01]  /*1340*/  FADD R38, -R47, R38 ;  /* 0x000000262f267221 */ /* 0x000fe20000000100 */
[----:B------:R-:W-:Y:S01]  /*1350*/  FFMA R4, R27, R4, R34 ;  /* 0x000000041b047223 */ /* 0x000fe20000000022 */
[----:B------:R-:W-:-:S02]  /*1360*/  FFMA R14, R26, R16, R45 ;  /* 0x000000101a0e7223 */ /* 0x000fc4000000002d */
[----:B------:R-:W-:Y:S02]  /*1370*/  FFMA R15, R26, R38, R47 ;  /* 0x000000261a0f7223 */ /* 0x000fe4000000002f */
[----:B------:R-:W-:Y:S04]  /*1380*/  STG.E.128 desc[UR4][R10.64], R4 ;  /* 0x000000040a007986 */ /* 0x000fe8000c101d04 */
[----:B------:R-:W-:Y:S01]  /*1390*/  STG.E.128 desc[UR4][R10.64+0x800], R12 ;  /* 0x0008000c0a007986 */ /* 0x000fe2000c101d04 */
[----:B------:R-:W-:Y:S05]  /*13a0*/  EXIT ;  /* 0x000000000000794d */ /* 0x000fea0003800000 */
.L_x_0:
[----:B------:R-:W-:-:S00]  /*13b0*/  BRA `(.L_x_0) ;  /* 0xfffffffc00fc7947 */ /* 0x000fc0000383ffff */
[----:B------:R-:W-:-:S00]  /*13c0*/  NOP ;  /* 0x0000000000007918 */ /* 0x000fc00000000000 */
        /* <DEDUP_REMOVED lines=11> */
.L_x_1:


//--------------------- .nv.constant0.triton_poi_fused__unsafe_index_add_mul_sub_24 --------------------------
	.section	.nv.constant0.triton_poi_fused__unsafe_index_add_mul_sub_24,"a",@progbits
	.sectionflags	@""
	.align	4
.nv.constant0.triton_poi_fused__unsafe_index_add_mul_sub_24:
	.zero		596
